//
// Generated by NVIDIA NVVM Compiler
//
// Compiler Build ID: CL-36424714
// Cuda compilation tools, release 13.0, V13.0.88
// Based on NVVM 20.0.0
//

.version 9.0
.target sm_100
.address_size 64

	// .globl	_Z5conv2PfS_iiiiiS_i

.visible .entry _Z5conv2PfS_iiiiiS_i(
	.param .u64 .ptr .align 1 _Z5conv2PfS_iiiiiS_i_param_0,
	.param .u64 .ptr .align 1 _Z5conv2PfS_iiiiiS_i_param_1,
	.param .u32 _Z5conv2PfS_iiiiiS_i_param_2,
	.param .u32 _Z5conv2PfS_iiiiiS_i_param_3,
	.param .u32 _Z5conv2PfS_iiiiiS_i_param_4,
	.param .u32 _Z5conv2PfS_iiiiiS_i_param_5,
	.param .u32 _Z5conv2PfS_iiiiiS_i_param_6,
	.param .u64 .ptr .align 1 _Z5conv2PfS_iiiiiS_i_param_7,
	.param .u32 _Z5conv2PfS_iiiiiS_i_param_8
)
{
	.reg .pred 	%p<18>;
	.reg .b32 	%r<90>;
	.reg .b32 	%f<123>;
	.reg .b64 	%rd<30>;

	ld.param.u64 	%rd6, [_Z5conv2PfS_iiiiiS_i_param_0];
	ld.param.u64 	%rd7, [_Z5conv2PfS_iiiiiS_i_param_1];
	ld.param.u32 	%r40, [_Z5conv2PfS_iiiiiS_i_param_2];
	ld.param.u32 	%r42, [_Z5conv2PfS_iiiiiS_i_param_4];
	ld.param.u32 	%r43, [_Z5conv2PfS_iiiiiS_i_param_5];
	ld.param.u32 	%r44, [_Z5conv2PfS_iiiiiS_i_param_6];
	ld.param.u32 	%r46, [_Z5conv2PfS_iiiiiS_i_param_8];
	cvta.to.global.u64 	%rd1, %rd7;
	cvta.to.global.u64 	%rd2, %rd6;
	mov.u32 	%r47, %tid.x;
	mov.u32 	%r48, %ntid.x;
	mov.u32 	%r49, %ctaid.x;
	mad.lo.s32 	%r1, %r48, %r49, %r47;
	mov.u32 	%r50, %tid.y;
	mov.u32 	%r51, %ntid.y;
	mov.u32 	%r52, %ctaid.y;
	mad.lo.s32 	%r53, %r51, %r52, %r50;
	max.s32 	%r54, %r1, %r53;
	setp.ge.s32 	%p1, %r54, %r46;
	@%p1 bra 	$L__BB0_22;
	ld.param.u32 	%r79, [_Z5conv2PfS_iiiiiS_i_param_3];
	mul.lo.s32 	%r3, %r43, %r1;
	mul.lo.s32 	%r4, %r43, %r53;
	setp.lt.s32 	%p2, %r44, %r3;
	sub.s32 	%r55, %r44, %r3;
	selp.b32 	%r5, 0, %r55, %p2;
	add.s32 	%r56, %r44, %r40;
	sub.s32 	%r57, %r56, %r3;
	min.s32 	%r6, %r42, %r57;
	setp.lt.s32 	%p3, %r44, %r4;
	sub.s32 	%r58, %r44, %r4;
	selp.b32 	%r7, 0, %r58, %p3;
	sub.s32 	%r59, %r56, %r4;
	min.s32 	%r8, %r42, %r59;
	setp.lt.s32 	%p4, %r79, 1;
	mov.f32 	%f120, 0f00000000;
	@%p4 bra 	$L__BB0_21;
	sub.s32 	%r9, %r3, %r44;
	sub.s32 	%r10, %r4, %r44;
	add.s32 	%r61, %r8, %r4;
	max.s32 	%r62, %r44, %r4;
	sub.s32 	%r63, %r61, %r62;
	and.b32  	%r11, %r63, 15;
	and.b32  	%r12, %r63, 7;
	sub.s32 	%r13, %r62, %r61;
	and.b32  	%r14, %r63, 3;
	sub.s32 	%r15, %r62, %r4;
	sub.s32 	%r16, %r62, %r44;
	and.b32  	%r64, %r63, -16;
	neg.s32 	%r17, %r64;
	mov.f32 	%f120, 0f00000000;
	mov.b32 	%r81, 0;
$L__BB0_3:
	setp.ge.s32 	%p5, %r5, %r6;
	@%p5 bra 	$L__BB0_20;
	mad.lo.s32 	%r65, %r81, %r40, %r9;
	mov.u32 	%r82, %r5;
$L__BB0_5:
	setp.ge.s32 	%p6, %r7, %r8;
	@%p6 bra 	$L__BB0_19;
	setp.gt.u32 	%p7, %r13, -16;
	add.s32 	%r66, %r65, %r82;
	mul.lo.s32 	%r20, %r66, %r40;
	add.s32 	%r21, %r10, %r20;
	mad.lo.s32 	%r67, %r81, %r42, %r82;
	mul.lo.s32 	%r22, %r67, %r42;
	mov.u32 	%r87, %r7;
	@%p7 bra 	$L__BB0_9;
	add.s32 	%r85, %r15, %r22;
	add.s32 	%r84, %r16, %r20;
	mov.u32 	%r83, %r17;
	mov.u32 	%r87, %r7;
$L__BB0_8:
	.pragma "nounroll";
	mul.wide.s32 	%rd8, %r84, 4;
	add.s64 	%rd9, %rd2, %rd8;
	ld.global.f32 	%f22, [%rd9];
	mul.wide.s32 	%rd10, %r85, 4;
	add.s64 	%rd11, %rd1, %rd10;
	ld.global.f32 	%f23, [%rd11];
	fma.rn.f32 	%f24, %f22, %f23, %f120;
	ld.global.f32 	%f25, [%rd9+4];
	ld.global.f32 	%f26, [%rd11+4];
	fma.rn.f32 	%f27, %f25, %f26, %f24;
	ld.global.f32 	%f28, [%rd9+8];
	ld.global.f32 	%f29, [%rd11+8];
	fma.rn.f32 	%f30, %f28, %f29, %f27;
	ld.global.f32 	%f31, [%rd9+12];
	ld.global.f32 	%f32, [%rd11+12];
	fma.rn.f32 	%f33, %f31, %f32, %f30;
	ld.global.f32 	%f34, [%rd9+16];
	ld.global.f32 	%f35, [%rd11+16];
	fma.rn.f32 	%f36, %f34, %f35, %f33;
	ld.global.f32 	%f37, [%rd9+20];
	ld.global.f32 	%f38, [%rd11+20];
	fma.rn.f32 	%f39, %f37, %f38, %f36;
	ld.global.f32 	%f40, [%rd9+24];
	ld.global.f32 	%f41, [%rd11+24];
	fma.rn.f32 	%f42, %f40, %f41, %f39;
	ld.global.f32 	%f43, [%rd9+28];
	ld.global.f32 	%f44, [%rd11+28];
	fma.rn.f32 	%f45, %f43, %f44, %f42;
	ld.global.f32 	%f46, [%rd9+32];
	ld.global.f32 	%f47, [%rd11+32];
	fma.rn.f32 	%f48, %f46, %f47, %f45;
	ld.global.f32 	%f49, [%rd9+36];
	ld.global.f32 	%f50, [%rd11+36];
	fma.rn.f32 	%f51, %f49, %f50, %f48;
	ld.global.f32 	%f52, [%rd9+40];
	ld.global.f32 	%f53, [%rd11+40];
	fma.rn.f32 	%f54, %f52, %f53, %f51;
	ld.global.f32 	%f55, [%rd9+44];
	ld.global.f32 	%f56, [%rd11+44];
	fma.rn.f32 	%f57, %f55, %f56, %f54;
	ld.global.f32 	%f58, [%rd9+48];
	ld.global.f32 	%f59, [%rd11+48];
	fma.rn.f32 	%f60, %f58, %f59, %f57;
	ld.global.f32 	%f61, [%rd9+52];
	ld.global.f32 	%f62, [%rd11+52];
	fma.rn.f32 	%f63, %f61, %f62, %f60;
	ld.global.f32 	%f64, [%rd9+56];
	ld.global.f32 	%f65, [%rd11+56];
	fma.rn.f32 	%f66, %f64, %f65, %f63;
	ld.global.f32 	%f67, [%rd9+60];
	ld.global.f32 	%f68, [%rd11+60];
	fma.rn.f32 	%f120, %f67, %f68, %f66;
	add.s32 	%r87, %r87, 16;
	add.s32 	%r85, %r85, 16;
	add.s32 	%r84, %r84, 16;
	add.s32 	%r83, %r83, 16;
	setp.ne.s32 	%p8, %r83, 0;
	@%p8 bra 	$L__BB0_8;
$L__BB0_9:
	setp.eq.s32 	%p9, %r11, 0;
	@%p9 bra 	$L__BB0_19;
	add.s32 	%r68, %r11, -1;
	setp.lt.u32 	%p10, %r68, 7;
	@%p10 bra 	$L__BB0_12;
	add.s32 	%r69, %r21, %r87;
	mul.wide.s32 	%rd12, %r69, 4;
	add.s64 	%rd13, %rd2, %rd12;
	ld.global.f32 	%f70, [%rd13];
	add.s32 	%r70, %r87, %r22;
	mul.wide.s32 	%rd14, %r70, 4;
	add.s64 	%rd15, %rd1, %rd14;
	ld.global.f32 	%f71, [%rd15];
	fma.rn.f32 	%f72, %f70, %f71, %f120;
	ld.global.f32 	%f73, [%rd13+4];
	ld.global.f32 	%f74, [%rd15+4];
	fma.rn.f32 	%f75, %f73, %f74, %f72;
	ld.global.f32 	%f76, [%rd13+8];
	ld.global.f32 	%f77, [%rd15+8];
	fma.rn.f32 	%f78, %f76, %f77, %f75;
	ld.global.f32 	%f79, [%rd13+12];
	ld.global.f32 	%f80, [%rd15+12];
	fma.rn.f32 	%f81, %f79, %f80, %f78;
	ld.global.f32 	%f82, [%rd13+16];
	ld.global.f32 	%f83, [%rd15+16];
	fma.rn.f32 	%f84, %f82, %f83, %f81;
	ld.global.f32 	%f85, [%rd13+20];
	ld.global.f32 	%f86, [%rd15+20];
	fma.rn.f32 	%f87, %f85, %f86, %f84;
	ld.global.f32 	%f88, [%rd13+24];
	ld.global.f32 	%f89, [%rd15+24];
	fma.rn.f32 	%f90, %f88, %f89, %f87;
	ld.global.f32 	%f91, [%rd13+28];
	ld.global.f32 	%f92, [%rd15+28];
	fma.rn.f32 	%f120, %f91, %f92, %f90;
	add.s32 	%r87, %r87, 8;
$L__BB0_12:
	setp.eq.s32 	%p11, %r12, 0;
	@%p11 bra 	$L__BB0_19;
	add.s32 	%r71, %r12, -1;
	setp.lt.u32 	%p12, %r71, 3;
	@%p12 bra 	$L__BB0_15;
	add.s32 	%r72, %r21, %r87;
	mul.wide.s32 	%rd16, %r72, 4;
	add.s64 	%rd17, %rd2, %rd16;
	ld.global.f32 	%f94, [%rd17];
	add.s32 	%r73, %r87, %r22;
	mul.wide.s32 	%rd18, %r73, 4;
	add.s64 	%rd19, %rd1, %rd18;
	ld.global.f32 	%f95, [%rd19];
	fma.rn.f32 	%f96, %f94, %f95, %f120;
	ld.global.f32 	%f97, [%rd17+4];
	ld.global.f32 	%f98, [%rd19+4];
	fma.rn.f32 	%f99, %f97, %f98, %f96;
	ld.global.f32 	%f100, [%rd17+8];
	ld.global.f32 	%f101, [%rd19+8];
	fma.rn.f32 	%f102, %f100, %f101, %f99;
	ld.global.f32 	%f103, [%rd17+12];
	ld.global.f32 	%f104, [%rd19+12];
	fma.rn.f32 	%f120, %f103, %f104, %f102;
	add.s32 	%r87, %r87, 4;
$L__BB0_15:
	setp.eq.s32 	%p13, %r14, 0;
	@%p13 bra 	$L__BB0_19;
	setp.eq.s32 	%p14, %r14, 1;
	add.s32 	%r74, %r21, %r87;
	mul.wide.s32 	%rd20, %r74, 4;
	add.s64 	%rd3, %rd2, %rd20;
	ld.global.f32 	%f105, [%rd3];
	add.s32 	%r75, %r87, %r22;
	mul.wide.s32 	%rd21, %r75, 4;
	add.s64 	%rd4, %rd1, %rd21;
	ld.global.f32 	%f106, [%rd4];
	fma.rn.f32 	%f120, %f105, %f106, %f120;
	@%p14 bra 	$L__BB0_19;
	setp.eq.s32 	%p15, %r14, 2;
	ld.global.f32 	%f107, [%rd3+4];
	ld.global.f32 	%f108, [%rd4+4];
	fma.rn.f32 	%f120, %f107, %f108, %f120;
	@%p15 bra 	$L__BB0_19;
	ld.global.f32 	%f109, [%rd3+8];
	ld.global.f32 	%f110, [%rd4+8];
	fma.rn.f32 	%f120, %f109, %f110, %f120;
$L__BB0_19:
	add.s32 	%r82, %r82, 1;
	setp.lt.s32 	%p16, %r82, %r6;
	@%p16 bra 	$L__BB0_5;
$L__BB0_20:
	ld.param.u64 	%rd28, [_Z5conv2PfS_iiiiiS_i_param_7];
	ld.param.u32 	%r80, [_Z5conv2PfS_iiiiiS_i_param_3];
	mad.lo.s32 	%r76, %r81, %r46, %r1;
	mad.lo.s32 	%r77, %r76, %r46, %r53;
	cvta.to.global.u64 	%rd22, %rd28;
	mul.wide.s32 	%rd23, %r77, 4;
	add.s64 	%rd24, %rd22, %rd23;
	st.global.f32 	[%rd24], %f120;
	add.s32 	%r81, %r81, 1;
	setp.ne.s32 	%p17, %r81, %r80;
	@%p17 bra 	$L__BB0_3;
$L__BB0_21:
	ld.param.u64 	%rd29, [_Z5conv2PfS_iiiiiS_i_param_7];
	mad.lo.s32 	%r78, %r46, %r1, %r53;
	cvta.to.global.u64 	%rd25, %rd29;
	mul.wide.s32 	%rd26, %r78, 4;
	add.s64 	%rd27, %rd25, %rd26;
	st.global.f32 	[%rd27], %f120;
$L__BB0_22:
	ret;

}


// ===== COMPILED SASS (sm_100) =====

	.target	sm_100

	.elftype	@"ET_EXEC"


//--------------------- .note.nv.tkinfo           --------------------------
	.section	.note.nv.tkinfo,"",@"SHT_NOTE"
	.sectionflags	@"SHF_NOTE_NV_TKINFO"
	.tkinfo
        /*0018*/ 	.word	0x00000002
        /*0030*/ 	.string	""
        /*0030*/ 	.string	"ptxas"
        /*0030*/ 	.string	"Cuda compilation tools, release 13.0, V13.0.88"
        /*0030*/ 	.string	"Build cuda_13.0.r13.0/compiler.36424714_0"
        /*0030*/ 	.string	"-arch sm_100 -m 64 "



//--------------------- .note.nv.cuinfo           --------------------------
	.section	.note.nv.cuinfo,"",@"SHT_NOTE"
	.sectionflags	@"SHF_NOTE_NV_CUINFO"
        /*0018*/ 	.short	0x0002
        /*001a*/ 	.short	0x0064
        /*001c*/ 	.short	0x0082
	.zero		2


//--------------------- .nv.info                  --------------------------
	.section	.nv.info,"",@"SHT_CUDA_INFO"
	.align	4


	//----- nvinfo : EIATTR_REGCOUNT
	.align		4
        /*0000*/ 	.byte	0x04, 0x2f
        /*0002*/ 	.short	(.L_1 - .L_0)
	.align		4
.L_0:
        /*0004*/ 	.word	index@(_Z5conv2PfS_iiiiiS_i)
        /*0008*/ 	.word	0x00000028


	//----- nvinfo : EIATTR_FRAME_SIZE
	.align		4
.L_1:
        /*000c*/ 	.byte	0x04, 0x11
        /*000e*/ 	.short	(.L_3 - .L_2)
	.align		4
.L_2:
        /*0010*/ 	.word	index@(_Z5conv2PfS_iiiiiS_i)
        /*0014*/ 	.word	0x00000000


	//----- nvinfo : EIATTR_MIN_STACK_SIZE
	.align		4
.L_3:
        /*0018*/ 	.byte	0x04, 0x12
        /*001a*/ 	.short	(.L_5 - .L_4)
	.align		4
.L_4:
        /*001c*/ 	.word	index@(_Z5conv2PfS_iiiiiS_i)
        /*0020*/ 	.word	0x00000000
.L_5:


//--------------------- .nv.compat                --------------------------
	.section	.nv.compat,"",@"SHT_CUDA_COMPAT_INFO"
	.align	4
        /*0000*/ 	.byte	0x02, 0x09, 0x00, 0x00, 0x02, 0x02, 0x01, 0x00, 0x02, 0x05, 0x05, 0x00, 0x03, 0x07, 0x01, 0x01
        /*0010*/ 	.byte	0x02, 0x03, 0x00, 0x00, 0x02, 0x06, 0x01, 0x00, 0x04, 0x0b, 0x08, 0x00, 0x09, 0x00, 0x00, 0x00
        /*0020*/ 	.byte	0x00, 0x00, 0x00, 0x00


//--------------------- .nv.info._Z5conv2PfS_iiiiiS_i --------------------------
	.section	.nv.info._Z5conv2PfS_iiiiiS_i,"",@"SHT_CUDA_INFO"
	.sectionflags	@""
	.align	4


	//----- nvinfo : EIATTR_CUDA_API_VERSION
	.align		4
        /*0000*/ 	.byte	0x04, 0x37
        /*0002*/ 	.short	(.L_7 - .L_6)
.L_6:
        /*0004*/ 	.word	0x00000082


	//----- nvinfo : EIATTR_KPARAM_INFO
	.align		4
.L_7:
        /*0008*/ 	.byte	0x04, 0x17
        /*000a*/ 	.short	(.L_9 - .L_8)
.L_8:
        /*000c*/ 	.word	0x00000000
        /*0010*/ 	.short	0x0008
        /*0012*/ 	.short	0x0030
        /*0014*/ 	.byte	0x00, 0xf0, 0x11, 0x00


	//----- nvinfo : EIATTR_KPARAM_INFO
	.align		4
.L_9:
        /*0018*/ 	.byte	0x04, 0x17
        /*001a*/ 	.short	(.L_11 - .L_10)
.L_10:
        /*001c*/ 	.word	0x00000000
        /*0020*/ 	.short	0x0007
        /*0022*/ 	.short	0x0028
        /*0024*/ 	.byte	0x00, 0xf5, 0x21, 0x00


	//----- nvinfo : EIATTR_KPARAM_INFO
	.align		4
.L_11:
        /*0028*/ 	.byte	0x04, 0x17
        /*002a*/ 	.short	(.L_13 - .L_12)
.L_12:
        /*002c*/ 	.word	0x00000000
        /*0030*/ 	.short	0x0006
        /*0032*/ 	.short	0x0020
        /*0034*/ 	.byte	0x00, 0xf0, 0x11, 0x00


	//----- nvinfo : EIATTR_KPARAM_INFO
	.align		4
.L_13:
        /*0038*/ 	.byte	0x04, 0x17
        /*003a*/ 	.short	(.L_15 - .L_14)
.L_14:
        /*003c*/ 	.word	0x00000000
        /*0040*/ 	.short	0x0005
        /*0042*/ 	.short	0x001c
        /*0044*/ 	.byte	0x00, 0xf0, 0x11, 0x00


	//----- nvinfo : EIATTR_KPARAM_INFO
	.align		4
.L_15:
        /*0048*/ 	.byte	0x04, 0x17
        /*004a*/ 	.short	(.L_17 - .L_16)
.L_16:
        /*004c*/ 	.word	0x00000000
        /*0050*/ 	.short	0x0004
        /*0052*/ 	.short	0x0018
        /*0054*/ 	.byte	0x00, 0xf0, 0x11, 0x00


	//----- nvinfo : EIATTR_KPARAM_INFO
	.align		4
.L_17:
        /*0058*/ 	.byte	0x04, 0x17
        /*005a*/ 	.short	(.L_19 - .L_18)
.L_18:
        /*005c*/ 	.word	0x00000000
        /*0060*/ 	.short	0x0003
        /*0062*/ 	.short	0x0014
        /*0064*/ 	.byte	0x00, 0xf0, 0x11, 0x00


	//----- nvinfo : EIATTR_KPARAM_INFO
	.align		4
.L_19:
        /*0068*/ 	.byte	0x04, 0x17
        /*006a*/ 	.short	(.L_21 - .L_20)
.L_20:
        /*006c*/ 	.word	0x00000000
        /*0070*/ 	.short	0x0002
        /*0072*/ 	.short	0x0010
        /*0074*/ 	.byte	0x00, 0xf0, 0x11, 0x00


	//----- nvinfo : EIATTR_KPARAM_INFO
	.align		4
.L_21:
        /*0078*/ 	.byte	0x04, 0x17
        /*007a*/ 	.short	(.L_23 - .L_22)
.L_22:
        /*007c*/ 	.word	0x00000000
        /*0080*/ 	.short	0x0001
        /*0082*/ 	.short	0x0008
        /*0084*/ 	.byte	0x00, 0xf5, 0x21, 0x00


	//----- nvinfo : EIATTR_KPARAM_INFO
	.align		4
.L_23:
        /*0088*/ 	.byte	0x04, 0x17
        /*008a*/ 	.short	(.L_25 - .L_24)
.L_24:
        /*008c*/ 	.word	0x00000000
        /*0090*/ 	.short	0x0000
        /*0092*/ 	.short	0x0000
        /*0094*/ 	.byte	0x00, 0xf5, 0x21, 0x00


	//----- nvinfo : EIATTR_SPARSE_MMA_MASK
	.align		4
.L_25:
        /*0098*/ 	.byte	0x03, 0x50
        /*009a*/ 	.short	0x0000


	//----- nvinfo : EIATTR_MAXREG_COUNT
	.align		4
        /*009c*/ 	.byte	0x03, 0x1b
        /*009e*/ 	.short	0x00ff


	//----- nvinfo : EIATTR_MERCURY_ISA_VERSION
	.align		4
        /*00a0*/ 	.byte	0x03, 0x5f
        /*00a2*/ 	.short	0x0101


	//----- nvinfo : EIATTR_VRC_CTA_INIT_COUNT
	.align		4
        /*00a4*/ 	.byte	0x02, 0x4a
	.zero		1
	.zero		1


	//----- nvinfo : EIATTR_EXIT_INSTR_OFFSETS
	.align		4
        /*00a8*/ 	.byte	0x04, 0x1c
        /*00aa*/ 	.short	(.L_27 - .L_26)


	//   ....[0]....
.L_26:
        /*00ac*/ 	.word	0x000000c0


	//   ....[1]....
        /*00b0*/ 	.word	0x00000e50


	//----- nvinfo : EIATTR_CRS_STACK_SIZE
	.align		4
.L_27:
        /*00b4*/ 	.byte	0x04, 0x1e
        /*00b6*/ 	.short	(.L_29 - .L_28)
.L_28:
        /*00b8*/ 	.word	0x00000000


	//----- nvinfo : EIATTR_CBANK_PARAM_SIZE
	.align		4
.L_29:
        /*00bc*/ 	.byte	0x03, 0x19
        /*00be*/ 	.short	0x0034


	//----- nvinfo : EIATTR_PARAM_CBANK
	.align		4
        /*00c0*/ 	.byte	0x04, 0x0a
        /*00c2*/ 	.short	(.L_31 - .L_30)
	.align		4
.L_30:
        /*00c4*/ 	.word	index@(.nv.constant0._Z5conv2PfS_iiiiiS_i)
        /*00c8*/ 	.short	0x0380
        /*00ca*/ 	.short	0x0034


	//----- nvinfo : EIATTR_SW_WAR
	.align		4
.L_31:
        /*00cc*/ 	.byte	0x04, 0x36
        /*00ce*/ 	.short	(.L_33 - .L_32)
.L_32:
        /*00d0*/ 	.word	0x00000008
.L_33:


//--------------------- .nv.callgraph             --------------------------
	.section	.nv.callgraph,"",@"SHT_CUDA_CALLGRAPH"
	.align	4
	.sectionentsize	8
	.align		4
        /*0000*/ 	.word	0x00000000
	.align		4
        /*0004*/ 	.word	0xffffffff
	.align		4
        /*0008*/ 	.word	0x00000000
	.align		4
        /*000c*/ 	.word	0xfffffffe
	.align		4
        /*0010*/ 	.word	0x00000000
	.align		4
        /*0014*/ 	.word	0xfffffffd
	.align		4
        /*0018*/ 	.word	0x00000000
	.align		4
        /*001c*/ 	.word	0xfffffffc


//--------------------- .text._Z5conv2PfS_iiiiiS_i --------------------------
	.section	.text._Z5conv2PfS_iiiiiS_i,"ax",@progbits
	.align	128
        .global         _Z5conv2PfS_iiiiiS_i
        .type           _Z5conv2PfS_iiiiiS_i,@function
        .size           _Z5conv2PfS_iiiiiS_i,(.L_x_15 - _Z5conv2PfS_iiiiiS_i)
        .other          _Z5conv2PfS_iiiiiS_i,@"STO_CUDA_ENTRY STV_DEFAULT"
_Z5conv2PfS_iiiiiS_i:
.text._Z5conv2PfS_iiiiiS_i:
[----:B------:R-:W-:Y:S01]  /*0000*/  LDC R1, c[0x0][0x37c] ;  /* 0x0000df00ff017b82 */ /* 0x000fe20000000800 */
[----:B------:R-:W0:Y:S01]  /*0010*/  S2R R0, SR_TID.X ;  /* 0x0000000000007919 */ /* 0x000e220000002100 */
[----:B------:R-:W0:Y:S01]  /*0020*/  LDCU UR4, c[0x0][0x360] ;  /* 0x00006c00ff0477ac */ /* 0x000e220008000800 */
[----:B------:R-:W0:Y:S01]  /*0030*/  S2R R3, SR_CTAID.X ;  /* 0x0000000000037919 */ /* 0x000e220000002500 */
[----:B------:R-:W1:Y:S01]  /*0040*/  LDCU UR5, c[0x0][0x364] ;  /* 0x00006c80ff0577ac */ /* 0x000e620008000800 */
[----:B------:R-:W1:Y:S01]  /*0050*/  S2R R2, SR_TID.Y ;  /* 0x0000000000027919 */ /* 0x000e620000002200 */
[----:B------:R-:W2:Y:S01]  /*0060*/  LDCU UR6, c[0x0][0x3b0] ;  /* 0x00007600ff0677ac */ /* 0x000ea20008000800 */
[----:B------:R-:W1:Y:S01]  /*0070*/  S2R R5, SR_CTAID.Y ;  /* 0x0000000000057919 */ /* 0x000e620000002600 */
[----:B0-----:R-:W-:Y:S02]  /*0080*/  IMAD R0, R3, UR4, R0 ;  /* 0x0000000403007c24 */ /* 0x001fe4000f8e0200 */
[----:B-1----:R-:W-:-:S05]  /*0090*/  IMAD R3, R5, UR5, R2 ;  /* 0x0000000505037c24 */ /* 0x002fca000f8e0202 */
[----:B------:R-:W-:-:S04]  /*00a0*/  VIMNMX R2, PT, PT, R0, R3, !PT ;  /* 0x0000000300027248 */ /* 0x000fc80007fe0100 */
[----:B--2---:R-:W-:-:S13]  /*00b0*/  ISETP.GE.AND P0, PT, R2, UR6, PT ;  /* 0x0000000602007c0c */ /* 0x004fda000bf06270 */
[----:B------:R-:W-:Y:S05]  /*00c0*/  @P0 EXIT ;  /* 0x000000000000094d */ /* 0x000fea0003800000 */
[----:B------:R-:W0:Y:S01]  /*00d0*/  LDC R12, c[0x0][0x3a0] ;  /* 0x0000e800ff0c7b82 */ /* 0x000e220000000800 */
[----:B------:R-:W1:Y:S01]  /*00e0*/  LDCU.128 UR8, c[0x0][0x390] ;  /* 0x00007200ff0877ac */ /* 0x000e620008000c00 */
[----:B------:R-:W-:Y:S01]  /*00f0*/  HFMA2 R25, -RZ, RZ, 0, 0 ;  /* 0x00000000ff197431 */ /* 0x000fe200000001ff */
[----:B------:R-:W2:Y:S01]  /*0100*/  LDCU.64 UR4, c[0x0][0x358] ;  /* 0x00006b00ff0477ac */ /* 0x000ea20008000a00 */
[----:B-1----:R-:W-:Y:S01]  /*0110*/  UISETP.GE.AND UP0, UPT, UR9, 0x1, UPT ;  /* 0x000000010900788c */ /* 0x002fe2000bf06270 */
[----:B------:R-:W-:Y:S02]  /*0120*/  IMAD R6, R0, UR11, RZ ;  /* 0x0000000b00067c24 */ /* 0x000fe4000f8e02ff */
[----:B------:R-:W-:Y:S01]  /*0130*/  IMAD R5, R3, UR11, RZ ;  /* 0x0000000b03057c24 */ /* 0x000fe2000f8e02ff */
[----:B0-----:R-:W-:Y:S02]  /*0140*/  IADD3 R4, PT, PT, R12, UR8, RZ ;  /* 0x000000080c047c10 */ /* 0x001fe4000fffe0ff */
[----:B------:R-:W-:-:S02]  /*0150*/  ISETP.GT.AND P0, PT, R6, R12, PT ;  /* 0x0000000c0600720c */ /* 0x000fc40003f04270 */
[CC--:B------:R-:W-:Y:S02]  /*0160*/  ISETP.GT.AND P1, PT, R5.reuse, R12.reuse, PT ;  /* 0x0000000c0500720c */ /* 0x0c0fe40003f24270 */
[-C--:B------:R-:W-:Y:S02]  /*0170*/  IADD3 R7, PT, PT, -R6, R12.reuse, RZ ;  /* 0x0000000c06077210 */ /* 0x080fe40007ffe1ff */
[----:B------:R-:W-:Y:S02]  /*0180*/  IADD3 R9, PT, PT, -R5, R12, RZ ;  /* 0x0000000c05097210 */ /* 0x000fe40007ffe1ff */
[C---:B------:R-:W-:Y:S02]  /*0190*/  VIADDMNMX R2, R4.reuse, -R6, UR10, PT ;  /* 0x0000000a04027e46 */ /* 0x040fe4000b800906 */
[----:B------:R-:W-:Y:S02]  /*01a0*/  VIADDMNMX R4, R4, -R5, UR10, PT ;  /* 0x0000000a04047e46 */ /* 0x000fe4000b800905 */
[----:B------:R-:W-:-:S02]  /*01b0*/  SEL R7, R7, RZ, !P0 ;  /* 0x000000ff07077207 */ /* 0x000fc40004000000 */
[----:B------:R-:W-:Y:S01]  /*01c0*/  SEL R9, R9, RZ, !P1 ;  /* 0x000000ff09097207 */ /* 0x000fe20004800000 */
[----:B--2---:R-:W-:Y:S06]  /*01d0*/  BRA.U !UP0, `(.L_x_0) ;  /* 0x0000000d080c7547 */ /* 0x004fec000b800000 */
[C---:B------:R-:W-:Y:S02]  /*01e0*/  IADD3 R10, PT, PT, R5.reuse, R4, RZ ;  /* 0x00000004050a7210 */ /* 0x040fe40007ffe0ff */
[-C--:B------:R-:W-:Y:S02]  /*01f0*/  VIMNMX R11, PT, PT, R5, R12.reuse, !PT ;  /* 0x0000000c050b7248 */ /* 0x080fe40007fe0100 */
[----:B------:R-:W-:Y:S02]  /*0200*/  IADD3 R6, PT, PT, R6, -R12, RZ ;  /* 0x8000000c06067210 */ /* 0x000fe40007ffe0ff */
[CC--:B------:R-:W-:Y:S02]  /*0210*/  IADD3 R15, PT, PT, R10.reuse, -R11.reuse, RZ ;  /* 0x8000000b0a0f7210 */ /* 0x0c0fe40007ffe0ff */
[----:B------:R-:W-:Y:S02]  /*0220*/  IADD3 R13, PT, PT, -R10, R11, RZ ;  /* 0x0000000b0a0d7210 */ /* 0x000fe40007ffe1ff */
[----:B------:R-:W-:-:S02]  /*0230*/  LOP3.LUT R16, R15, 0xfffffff0, RZ, 0xc0, !PT ;  /* 0xfffffff00f107812 */ /* 0x000fc400078ec0ff */
[C---:B------:R-:W-:Y:S02]  /*0240*/  IADD3 R10, PT, PT, -R5.reuse, R11, RZ ;  /* 0x0000000b050a7210 */ /* 0x040fe40007ffe1ff */
[-C--:B------:R-:W-:Y:S02]  /*0250*/  IADD3 R8, PT, PT, R5, -R12.reuse, RZ ;  /* 0x8000000c05087210 */ /* 0x080fe40007ffe0ff */
[----:B------:R-:W-:Y:S02]  /*0260*/  IADD3 R11, PT, PT, R11, -R12, RZ ;  /* 0x8000000c0b0b7210 */ /* 0x000fe40007ffe0ff */
[----:B------:R-:W-:Y:S02]  /*0270*/  ISETP.GT.U32.AND P0, PT, R13, -0x10, PT ;  /* 0xfffffff00d00780c */ /* 0x000fe40003f04070 */
[C---:B------:R-:W-:Y:S02]  /*0280*/  LOP3.LUT R12, R15.reuse, 0xf, RZ, 0xc0, !PT ;  /* 0x0000000f0f0c7812 */ /* 0x040fe400078ec0ff */
[----:B------:R-:W-:-:S02]  /*0290*/  LOP3.LUT R14, R15, 0x7, RZ, 0xc0, !PT ;  /* 0x000000070f0e7812 */ /* 0x000fc400078ec0ff */
[----:B------:R-:W-:Y:S02]  /*02a0*/  MOV R25, RZ ;  /* 0x000000ff00197202 */ /* 0x000fe40000000f00 */
[----:B------:R-:W-:Y:S02]  /*02b0*/  MOV R13, RZ ;  /* 0x000000ff000d7202 */ /* 0x000fe40000000f00 */
[----:B------:R-:W-:Y:S02]  /*02c0*/  LOP3.LUT R15, R15, 0x3, RZ, 0xc0, !PT ;  /* 0x000000030f0f7812 */ /* 0x000fe400078ec0ff */
[----:B------:R-:W-:-:S07]  /*02d0*/  IADD3 R16, PT, PT, -R16, RZ, RZ ;  /* 0x000000ff10107210 */ /* 0x000fce0007ffe1ff */
.L_x_13:
[----:B------:R-:W-:Y:S01]  /*02e0*/  ISETP.GE.AND P1, PT, R7, R2, PT ;  /* 0x000000020700720c */ /* 0x000fe20003f26270 */
[----:B------:R-:W-:-:S12]  /*02f0*/  BSSY.RECONVERGENT B1, `(.L_x_1) ;  /* 0x00000a7000017945 */ /* 0x000fd80003800200 */
[----:B0-----:R-:W-:Y:S05]  /*0300*/  @P1 BRA `(.L_x_2) ;  /* 0x0000000800941947 */ /* 0x001fea0003800000 */
[----:B------:R-:W0:Y:S01]  /*0310*/  LDCU UR6, c[0x0][0x390] ;  /* 0x00007200ff0677ac */ /* 0x000e220008000800 */
[----:B------:R-:W-:Y:S01]  /*0320*/  MOV R17, R7 ;  /* 0x0000000700117202 */ /* 0x000fe20000000f00 */
[----:B0-----:R-:W-:-:S07]  /*0330*/  IMAD R22, R13, UR6, R6 ;  /* 0x000000060d167c24 */ /* 0x001fce000f8e0206 */
.L_x_12:
[----:B------:R-:W-:Y:S01]  /*0340*/  ISETP.GE.AND P1, PT, R9, R4, PT ;  /* 0x000000040900720c */ /* 0x000fe20003f26270 */
[----:B------:R-:W-:-:S12]  /*0350*/  BSSY.RECONVERGENT B0, `(.L_x_3) ;  /* 0x000009d000007945 */ /* 0x000fd80003800200 */
[----:B------:R-:W-:Y:S05]  /*0360*/  @P1 BRA `(.L_x_4) ;  /* 0x00000008006c1947 */ /* 0x000fea0003800000 */
[----:B------:R-:W0:Y:S01]  /*0370*/  LDC R18, c[0x0][0x390] ;  /* 0x0000e400ff127b82 */ /* 0x000e220000000800 */
[----:B------:R-:W-:Y:S01]  /*0380*/  IADD3 R27, PT, PT, R22, R17, RZ ;  /* 0x00000011161b7210 */ /* 0x000fe20007ffe0ff */
[----:B------:R-:W-:Y:S01]  /*0390*/  BSSY.RECONVERGENT B2, `(.L_x_5) ;  /* 0x0000045000027945 */ /* 0x000fe20003800200 */
[----:B------:R-:W-:Y:S02]  /*03a0*/  ISETP.NE.AND P2, PT, R12, RZ, PT ;  /* 0x000000ff0c00720c */ /* 0x000fe40003f45270 */
[----:B------:R-:W-:-:S03]  /*03b0*/  MOV R23, R9 ;  /* 0x0000000900177202 */ /* 0x000fc60000000f00 */
[----:B------:R-:W1:Y:S01]  /*03c0*/  LDC R24, c[0x0][0x398] ;  /* 0x0000e600ff187b82 */ /* 0x000e620000000800 */
[----:B0-----:R-:W-:Y:S02]  /*03d0*/  IMAD R26, R27, R18, R8 ;  /* 0x000000121b1a7224 */ /* 0x001fe400078e0208 */
[----:B-1----:R-:W-:Y:S01]  /*03e0*/  IMAD R5, R13, R24, R17 ;  /* 0x000000180d057224 */ /* 0x002fe200078e0211 */
[----:B------:R-:W-:Y:S06]  /*03f0*/  @P0 BRA `(.L_x_6) ;  /* 0x0000000000f80947 */ /* 0x000fec0003800000 */
[----:B------:R-:W-:Y:S01]  /*0400*/  IMAD R27, R27, R18, R11 ;  /* 0x000000121b1b7224 */ /* 0x000fe200078e020b */
[----:B------:R-:W-:Y:S01]  /*0410*/  MOV R28, R16 ;  /* 0x00000010001c7202 */ /* 0x000fe20000000f00 */
[----:B------:R-:W-:Y:S01]  /*0420*/  IMAD R29, R5, R24, R10 ;  /* 0x00000018051d7224 */ /* 0x000fe200078e020a */
[----:B------:R-:W-:-:S07]  /*0430*/  MOV R23, R9 ;  /* 0x0000000900177202 */ /* 0x000fce0000000f00 */
.L_x_7:
[----:B------:R-:W0:Y:S08]  /*0440*/  LDC.64 R20, c[0x0][0x380] ;  /* 0x0000e000ff147b82 */ /* 0x000e300000000a00 */
[----:B------:R-:W1:Y:S01]  /*0450*/  LDC.64 R18, c[0x0][0x388] ;  /* 0x0000e200ff127b82 */ /* 0x000e620000000a00 */
[----:B0-----:R-:W-:-:S05]  /*0460*/  IMAD.WIDE R20, R27, 0x4, R20 ;  /* 0x000000041b147825 */ /* 0x001fca00078e0214 */
[----:B------:R-:W2:Y:S01]  /*0470*/  LDG.E R30, desc[UR4][R20.64] ;  /* 0x00000004141e7981 */ /* 0x000ea2000c1e1900 */
[----:B-1----:R-:W-:-:S03]  /*0480*/  IMAD.WIDE R18, R29, 0x4, R18 ;  /* 0x000000041d127825 */ /* 0x002fc600078e0212 */
[----:B------:R-:W3:Y:S04]  /*0490*/  LDG.E R33, desc[UR4][R20.64+0x4] ;  /* 0x0000040414217981 */ /* 0x000ee8000c1e1900 */
[----:B------:R-:W2:Y:S04]  /*04a0*/  LDG.E R31, desc[UR4][R18.64] ;  /* 0x00000004121f7981 */ /* 0x000ea8000c1e1900 */
[----:B------:R-:W3:Y:S04]  /*04b0*/  LDG.E R32, desc[UR4][R18.64+0x4] ;  /* 0x0000040412207981 */ /* 0x000ee8000c1e1900 */
[----:B------:R-:W4:Y:S04]  /*04c0*/  LDG.E R34, desc[UR4][R18.64+0x30] ;  /* 0x0000300412227981 */ /* 0x000f28000c1e1900 */
[----:B------:R-:W5:Y:S04]  /*04d0*/  LDG.E R35, desc[UR4][R18.64+0x34] ;  /* 0x0000340412237981 */ /* 0x000f68000c1e1900 */
[----:B------:R-:W5:Y:S04]  /*04e0*/  LDG.E R36, desc[UR4][R18.64+0x38] ;  /* 0x0000380412247981 */ /* 0x000f68000c1e1900 */
[----:B------:R-:W5:Y:S01]  /*04f0*/  LDG.E R37, desc[UR4][R18.64+0x3c] ;  /* 0x00003c0412257981 */ /* 0x000f62000c1e1900 */
[----:B--2---:R-:W-:-:S03]  /*0500*/  FFMA R30, R30, R31, R25 ;  /* 0x0000001f1e1e7223 */ /* 0x004fc60000000019 */
[----:B------:R-:W2:Y:S04]  /*0510*/  LDG.E R25, desc[UR4][R20.64+0x8] ;  /* 0x0000080414197981 */ /* 0x000ea8000c1e1900 */
[----:B------:R-:W2:Y:S01]  /*0520*/  LDG.E R31, desc[UR4][R18.64+0x8] ;  /* 0x00000804121f7981 */ /* 0x000ea2000c1e1900 */
[----:B---3--:R-:W-:-:S03]  /*0530*/  FFMA R30, R33, R32, R30 ;  /* 0x00000020211e7223 */ /* 0x008fc6000000001e */
[----:B------:R-:W3:Y:S04]  /*0540*/  LDG.E R32, desc[UR4][R20.64+0xc] ;  /* 0x00000c0414207981 */ /* 0x000ee8000c1e1900 */
[----:B------:R-:W3:Y:S01]  /*0550*/  LDG.E R33, desc[UR4][R18.64+0xc] ;  /* 0x00000c0412217981 */ /* 0x000ee2000c1e1900 */
        /* <DEDUP_REMOVED lines=25> */
[----:B------:R-:W5:Y:S04]  /*06f0*/  LDG.E R31, desc[UR4][R20.64+0x34] ;  /* 0x00003404141f7981 */ /* 0x000f68000c1e1900 */
[----:B------:R-:W2:Y:S01]  /*0700*/  LDG.E R30, desc[UR4][R20.64+0x3c] ;  /* 0x00003c04141e7981 */ /* 0x000ea2000c1e1900 */
[----:B---3--:R-:W-:-:S03]  /*0710*/  FFMA R32, R32, R33, R25 ;  /* 0x0000002120207223 */ /* 0x008fc60000000019 */
[----:B------:R-:W4:Y:S04]  /*0720*/  LDG.E R33, desc[UR4][R20.64+0x30] ;  /* 0x0000300414217981 */ /* 0x000f28000c1e1900 */
[----:B------:R-:W3:Y:S01]  /*0730*/  LDG.E R25, desc[UR4][R20.64+0x38] ;  /* 0x0000380414197981 */ /* 0x000ee2000c1e1900 */
[----:B------:R-:W-:-:S04]  /*0740*/  IADD3 R28, PT, PT, R28, 0x10, RZ ;  /* 0x000000101c1c7810 */ /* 0x000fc80007ffe0ff */
[----:B------:R-:W-:Y:S02]  /*0750*/  ISETP.NE.AND P1, PT, R28, RZ, PT ;  /* 0x000000ff1c00720c */ /* 0x000fe40003f25270 */
[----:B------:R-:W-:Y:S02]  /*0760*/  IADD3 R23, PT, PT, R23, 0x10, RZ ;  /* 0x0000001017177810 */ /* 0x000fe40007ffe0ff */
[----:B------:R-:W-:Y:S02]  /*0770*/  IADD3 R27, PT, PT, R27, 0x10, RZ ;  /* 0x000000101b1b7810 */ /* 0x000fe40007ffe0ff */
[----:B------:R-:W-:Y:S01]  /*0780*/  IADD3 R29, PT, PT, R29, 0x10, RZ ;  /* 0x000000101d1d7810 */ /* 0x000fe20007ffe0ff */
[----:B----4-:R-:W-:-:S04]  /*0790*/  FFMA R32, R33, R34, R32 ;  /* 0x0000002221207223 */ /* 0x010fc80000000020 */
[----:B-----5:R-:W-:-:S04]  /*07a0*/  FFMA R32, R31, R35, R32 ;  /* 0x000000231f207223 */ /* 0x020fc80000000020 */
[----:B---3--:R-:W-:-:S04]  /*07b0*/  FFMA R25, R25, R36, R32 ;  /* 0x0000002419197223 */ /* 0x008fc80000000020 */
[----:B--2---:R-:W-:Y:S01]  /*07c0*/  FFMA R25, R30, R37, R25 ;  /* 0x000000251e197223 */ /* 0x004fe20000000019 */
[----:B------:R-:W-:Y:S06]  /*07d0*/  @P1 BRA `(.L_x_7) ;  /* 0xfffffffc00181947 */ /* 0x000fec000383ffff */
.L_x_6:
[----:B------:R-:W-:Y:S05]  /*07e0*/  BSYNC.RECONVERGENT B2 ;  /* 0x0000000000027941 */ /* 0x000fea0003800200 */
.L_x_5:
[----:B------:R-:W-:Y:S05]  /*07f0*/  @!P2 BRA `(.L_x_4) ;  /* 0x000000040048a947 */ /* 0x000fea0003800000 */
[----:B------:R-:W-:Y:S01]  /*0800*/  IADD3 R18, PT, PT, R12, -0x1, RZ ;  /* 0xffffffff0c127810 */ /* 0x000fe20007ffe0ff */
[----:B------:R-:W-:Y:S01]  /*0810*/  BSSY.RECONVERGENT B2, `(.L_x_8) ;  /* 0x0000023000027945 */ /* 0x000fe20003800200 */
[----:B------:R-:W-:Y:S02]  /*0820*/  ISETP.NE.AND P2, PT, R14, RZ, PT ;  /* 0x000000ff0e00720c */ /* 0x000fe40003f45270 */
[----:B------:R-:W-:-:S13]  /*0830*/  ISETP.GE.U32.AND P1, PT, R18, 0x7, PT ;  /* 0x000000071200780c */ /* 0x000fda0003f26070 */
[----:B------:R-:W-:Y:S05]  /*0840*/  @!P1 BRA `(.L_x_9) ;  /* 0x00000000007c9947 */ /* 0x000fea0003800000 */
[----:B------:R-:W0:Y:S01]  /*0850*/  LDC.64 R20, c[0x0][0x380] ;  /* 0x0000e000ff147b82 */ /* 0x000e220000000a00 */
[----:B------:R-:W-:Y:S01]  /*0860*/  IADD3 R27, PT, PT, R26, R23, RZ ;  /* 0x000000171a1b7210 */ /* 0x000fe20007ffe0ff */
[----:B------:R-:W-:-:S06]  /*0870*/  IMAD R29, R5, R24, R23 ;  /* 0x00000018051d7224 */ /* 0x000fcc00078e0217 */
        /* <DEDUP_REMOVED lines=8> */
[----:B------:R-:W4:Y:S04]  /*0900*/  LDG.E R31, desc[UR4][R18.64+0x8] ;  /* 0x00000804121f7981 */ /* 0x000f28000c1e1900 */
[----:B------:R-:W5:Y:S04]  /*0910*/  LDG.E R34, desc[UR4][R20.64+0x10] ;  /* 0x0000100414227981 */ /* 0x000f68000c1e1900 */
[----:B------:R-:W5:Y:S04]  /*0920*/  LDG.E R33, desc[UR4][R18.64+0x14] ;  /* 0x0000140412217981 */ /* 0x000f68000c1e1900 */
[----:B------:R-:W5:Y:S04]  /*0930*/  LDG.E R35, desc[UR4][R18.64+0x18] ;  /* 0x0000180412237981 */ /* 0x000f68000c1e1900 */
[----:B------:R-:W5:Y:S01]  /*0940*/  LDG.E R36, desc[UR4][R18.64+0x1c] ;  /* 0x00001c0412247981 */ /* 0x000f62000c1e1900 */
[----:B--2---:R-:W-:-:S03]  /*0950*/  FFMA R27, R28, R27, R25 ;  /* 0x0000001b1c1b7223 */ /* 0x004fc60000000019 */
[----:B------:R-:W2:Y:S01]  /*0960*/  LDG.E R28, desc[UR4][R18.64+0xc] ;  /* 0x00000c04121c7981 */ /* 0x000ea2000c1e1900 */
[----:B---3--:R-:W-:-:S03]  /*0970*/  FFMA R29, R30, R29, R27 ;  /* 0x0000001d1e1d7223 */ /* 0x008fc6000000001b */
[----:B------:R-:W2:Y:S04]  /*0980*/  LDG.E R27, desc[UR4][R20.64+0xc] ;  /* 0x00000c04141b7981 */ /* 0x000ea8000c1e1900 */
[----:B------:R-:W3:Y:S01]  /*0990*/  LDG.E R30, desc[UR4][R20.64+0x14] ;  /* 0x00001404141e7981 */ /* 0x000ee2000c1e1900 */
[----:B----4-:R-:W-:-:S03]  /*09a0*/  FFMA R32, R32, R31, R29 ;  /* 0x0000001f20207223 */ /* 0x010fc6000000001d */
[----:B------:R-:W5:Y:S04]  /*09b0*/  LDG.E R31, desc[UR4][R18.64+0x10] ;  /* 0x00001004121f7981 */ /* 0x000f68000c1e1900 */
[----:B------:R-:W4:Y:S04]  /*09c0*/  LDG.E R25, desc[UR4][R20.64+0x18] ;  /* 0x0000180414197981 */ /* 0x000f28000c1e1900 */
[----:B------:R-:W4:Y:S01]  /*09d0*/  LDG.E R29, desc[UR4][R20.64+0x1c] ;  /* 0x00001c04141d7981 */ /* 0x000f22000c1e1900 */
[----:B------:R-:W-:Y:S01]  /*09e0*/  IADD3 R23, PT, PT, R23, 0x8, RZ ;  /* 0x0000000817177810 */ /* 0x000fe20007ffe0ff */
[----:B--2---:R-:W-:-:S04]  /*09f0*/  FFMA R27, R27, R28, R32 ;  /* 0x0000001c1b1b7223 */ /* 0x004fc80000000020 */
[----:B-----5:R-:W-:-:S04]  /*0a00*/  FFMA R27, R34, R31, R27 ;  /* 0x0000001f221b7223 */ /* 0x020fc8000000001b */
[----:B---3--:R-:W-:-:S04]  /*0a10*/  FFMA R30, R30, R33, R27 ;  /* 0x000000211e1e7223 */ /* 0x008fc8000000001b */
[----:B----4-:R-:W-:-:S04]  /*0a20*/  FFMA R30, R25, R35, R30 ;  /* 0x00000023191e7223 */ /* 0x010fc8000000001e */
[----:B------:R-:W-:-:S07]  /*0a30*/  FFMA R25, R29, R36, R30 ;  /* 0x000000241d197223 */ /* 0x000fce000000001e */
.L_x_9:
[----:B------:R-:W-:Y:S05]  /*0a40*/  BSYNC.RECONVERGENT B2 ;  /* 0x0000000000027941 */ /* 0x000fea0003800200 */
.L_x_8:
        /* <DEDUP_REMOVED lines=19> */
[----:B------:R-:W5:Y:S01]  /*0b80*/  LDG.E R33, desc[UR4][R18.64+0xc] ;  /* 0x00000c0412217981 */ /* 0x000f62000c1e1900 */
[----:B------:R-:W-:Y:S01]  /*0b90*/  IADD3 R23, PT, PT, R23, 0x4, RZ ;  /* 0x0000000417177810 */ /* 0x000fe20007ffe0ff */
[----:B--2---:R-:W-:-:S04]  /*0ba0*/  FFMA R27, R28, R27, R25 ;  /* 0x0000001b1c1b7223 */ /* 0x004fc80000000019 */
[----:B---3--:R-:W-:-:S04]  /*0bb0*/  FFMA R27, R30, R29, R27 ;  /* 0x0000001d1e1b7223 */ /* 0x008fc8000000001b */
[----:B----4-:R-:W-:-:S04]  /*0bc0*/  FFMA R27, R32, R31, R27 ;  /* 0x0000001f201b7223 */ /* 0x010fc8000000001b */
[----:B-----5:R-:W-:-:S07]  /*0bd0*/  FFMA R25, R34, R33, R27 ;  /* 0x0000002122197223 */ /* 0x020fce000000001b */
.L_x_11:
[----:B------:R-:W-:Y:S05]  /*0be0*/  BSYNC.RECONVERGENT B2 ;  /* 0x0000000000027941 */ /* 0x000fea0003800200 */
.L_x_10:
[----:B------:R-:W-:Y:S05]  /*0bf0*/  @!P2 BRA `(.L_x_4) ;  /* 0x000000000048a947 */ /* 0x000fea0003800000 */
[----:B------:R-:W0:Y:S01]  /*0c00*/  LDC.64 R18, c[0x0][0x380] ;  /* 0x0000e000ff127b82 */ /* 0x000e220000000a00 */
[----:B------:R-:W-:Y:S01]  /*0c10*/  IADD3 R27, PT, PT, R26, R23, RZ ;  /* 0x000000171a1b7210 */ /* 0x000fe20007ffe0ff */
[----:B------:R-:W-:-:S06]  /*0c20*/  IMAD R5, R5, R24, R23 ;  /* 0x0000001805057224 */ /* 0x000fcc00078e0217 */
[----:B------:R-:W1:Y:S01]  /*0c30*/  LDC.64 R20, c[0x0][0x388] ;  /* 0x0000e200ff147b82 */ /* 0x000e620000000a00 */
[----:B0-----:R-:W-:-:S05]  /*0c40*/  IMAD.WIDE R18, R27, 0x4, R18 ;  /* 0x000000041b127825 */ /* 0x001fca00078e0212 */
[----:B------:R-:W2:Y:S01]  /*0c50*/  LDG.E R24, desc[UR4][R18.64] ;  /* 0x0000000412187981 */ /* 0x000ea2000c1e1900 */
[----:B-1----:R-:W-:-:S05]  /*0c60*/  IMAD.WIDE R20, R5, 0x4, R20 ;  /* 0x0000000405147825 */ /* 0x002fca00078e0214 */
[----:B------:R-:W2:Y:S01]  /*0c70*/  LDG.E R5, desc[UR4][R20.64] ;  /* 0x0000000414057981 */ /* 0x000ea2000c1e1900 */
[----:B------:R-:W-:Y:S01]  /*0c80*/  ISETP.NE.AND P1, PT, R15, 0x1, PT ;  /* 0x000000010f00780c */ /* 0x000fe20003f25270 */
[----:B--2---:R-:W-:-:S12]  /*0c90*/  FFMA R25, R24, R5, R25 ;  /* 0x0000000518197223 */ /* 0x004fd80000000019 */
[----:B------:R-:W-:Y:S05]  /*0ca0*/  @!P1 BRA `(.L_x_4) ;  /* 0x00000000001c9947 */ /* 0x000fea0003800000 */
[----:B------:R-:W-:Y:S01]  /*0cb0*/  ISETP.NE.AND P1, PT, R15, 0x2, PT ;  /* 0x000000020f00780c */ /* 0x000fe20003f25270 */
[----:B------:R-:W2:Y:S04]  /*0cc0*/  LDG.E R24, desc[UR4][R18.64+0x4] ;  /* 0x0000040412187981 */ /* 0x000ea8000c1e1900 */
[----:B------:R-:W2:Y:S08]  /*0cd0*/  LDG.E R5, desc[UR4][R20.64+0x4] ;  /* 0x0000040414057981 */ /* 0x000eb0000c1e1900 */
[----:B------:R-:W3:Y:S04]  /*0ce0*/  @P1 LDG.E R26, desc[UR4][R18.64+0x8] ;  /* 0x00000804121a1981 */ /* 0x000ee8000c1e1900 */
[----:B------:R-:W3:Y:S01]  /*0cf0*/  @P1 LDG.E R23, desc[UR4][R20.64+0x8] ;  /* 0x0000080414171981 */ /* 0x000ee2000c1e1900 */
[----:B--2---:R-:W-:-:S04]  /*0d00*/  FFMA R25, R24, R5, R25 ;  /* 0x0000000518197223 */ /* 0x004fc80000000019 */
[----:B---3--:R-:W-:-:S07]  /*0d10*/  @P1 FFMA R25, R26, R23, R25 ;  /* 0x000000171a191223 */ /* 0x008fce0000000019 */
.L_x_4:
[----:B------:R-:W-:Y:S05]  /*0d20*/  BSYNC.RECONVERGENT B0 ;  /* 0x0000000000007941 */ /* 0x000fea0003800200 */
.L_x_3:
[----:B------:R-:W-:-:S04]  /*0d30*/  IADD3 R17, PT, PT, R17, 0x1, RZ ;  /* 0x0000000111117810 */ /* 0x000fc80007ffe0ff */
[----:B------:R-:W-:-:S13]  /*0d40*/  ISETP.GE.AND P1, PT, R17, R2, PT ;  /* 0x000000021100720c */ /* 0x000fda0003f26270 */
[----:B------:R-:W-:Y:S05]  /*0d50*/  @!P1 BRA `(.L_x_12) ;  /* 0xfffffff400789947 */ /* 0x000fea000383ffff */
.L_x_2:
[----:B------:R-:W-:Y:S05]  /*0d60*/  BSYNC.RECONVERGENT B1 ;  /* 0x0000000000017941 */ /* 0x000fea0003800200 */
.L_x_1:
[----:B------:R-:W0:Y:S01]  /*0d70*/  LDCU UR6, c[0x0][0x3b0] ;  /* 0x00007600ff0677ac */ /* 0x000e220008000800 */
[----:B------:R-:W1:Y:S01]  /*0d80*/  LDC.64 R18, c[0x0][0x3a8] ;  /* 0x0000ea00ff127b82 */ /* 0x000e620000000a00 */
[----:B------:R-:W2:Y:S01]  /*0d90*/  LDCU UR7, c[0x0][0x394] ;  /* 0x00007280ff0777ac */ /* 0x000ea20008000800 */
[C---:B0-----:R-:W-:Y:S01]  /*0da0*/  IMAD R20, R13.reuse, UR6, R0 ;  /* 0x000000060d147c24 */ /* 0x041fe2000f8e0200 */
[----:B------:R-:W-:-:S03]  /*0db0*/  IADD3 R13, PT, PT, R13, 0x1, RZ ;  /* 0x000000010d0d7810 */ /* 0x000fc60007ffe0ff */
[----:B------:R-:W-:Y:S01]  /*0dc0*/  IMAD R5, R20, UR6, R3 ;  /* 0x0000000614057c24 */ /* 0x000fe2000f8e0203 */
[----:B--2---:R-:W-:-:S03]  /*0dd0*/  ISETP.NE.AND P1, PT, R13, UR7, PT ;  /* 0x000000070d007c0c */ /* 0x004fc6000bf25270 */
[----:B-1----:R-:W-:-:S05]  /*0de0*/  IMAD.WIDE R18, R5, 0x4, R18 ;  /* 0x0000000405127825 */ /* 0x002fca00078e0212 */
[----:B------:R0:W-:Y:S05]  /*0df0*/  STG.E desc[UR4][R18.64], R25 ;  /* 0x0000001912007986 */ /* 0x0001ea000c101904 */
[----:B------:R-:W-:Y:S05]  /*0e00*/  @P1 BRA `(.L_x_13) ;  /* 0xfffffff400341947 */ /* 0x000fea000383ffff */
.L_x_0:
[----:B------:R-:W1:Y:S01]  /*0e10*/  LDC.64 R4, c[0x0][0x3a8] ;  /* 0x0000ea00ff047b82 */ /* 0x000e620000000a00 */
[----:B------:R-:W-:-:S04]  /*0e20*/  IMAD R3, R0, UR6, R3 ;  /* 0x0000000600037c24 */ /* 0x000fc8000f8e0203 */
[----:B-1----:R-:W-:-:S05]  /*0e30*/  IMAD.WIDE R2, R3, 0x4, R4 ;  /* 0x0000000403027825 */ /* 0x002fca00078e0204 */
[----:B------:R-:W-:Y:S01]  /*0e40*/  STG.E desc[UR4][R2.64], R25 ;  /* 0x0000001902007986 */ /* 0x000fe2000c101904 */
[----:B------:R-:W-:Y:S05]  /*0e50*/  EXIT ;  /* 0x000000000000794d */ /* 0x000fea0003800000 */
.L_x_14:
[----:B------:R-:W-:-:S00]  /*0e60*/  BRA `(.L_x_14) ;  /* 0xfffffffc00fc7947 */ /* 0x000fc0000383ffff */
[----:B------:R-:W-:-:S00]  /*0e70*/  NOP ;  /* 0x0000000000007918 */ /* 0x000fc00000000000 */
        /* <DEDUP_REMOVED lines=8> */
.L_x_15:


//--------------------- .nv.shared.reserved.0     --------------------------
	.section	.nv.shared.reserved.0,"aw",@nobits
	.weak		__nv_reservedSMEM_offset_0_alias
	.size		__nv_reservedSMEM_offset_0_alias, 0, 64
	.other		__nv_reservedSMEM_offset_0_alias,@"STO_CUDA_RESERVED_SHARED STV_DEFAULT"
__nv_reservedSMEM_offset_0_alias:
	.zero		0
	.zero		64


//--------------------- .nv.constant0._Z5conv2PfS_iiiiiS_i --------------------------
	.section	.nv.constant0._Z5conv2PfS_iiiiiS_i,"a",@progbits
	.sectionflags	@""
	.align	4
.nv.constant0._Z5conv2PfS_iiiiiS_i:
	.zero		948


//--------------------- SYMBOLS --------------------------

	.type		.nv.reservedSmem.offset0,@object
	.size		.nv.reservedSmem.offset0,0x4
